	.headerflags	@"EF_CUDA_TEXMODE_UNIFIED EF_CUDA_64BIT_ADDRESS EF_CUDA_ACCELERATORS EF_CUDA_SM90 EF_CUDA_VIRTUAL_SM(EF_CUDA_SM90)"
	.elftype	@"ET_EXEC"


//--------------------- .nv.info                  --------------------------
	.section	.nv.info,"",@"SHT_CUDA_INFO"
	.align	4


	//----- nvinfo : EIATTR_REGCOUNT
	.align		4
        /*0000*/ 	.byte	0x04, 0x2f
        /*0002*/ 	.short	(.L_1 - .L_0)
	.align		4
.L_0:
        /*0004*/ 	.word	index@(triton_poi_fused_native_group_norm_relu_14)
        /*0008*/ 	.word	0x00000020


	//----- nvinfo : EIATTR_MIN_STACK_SIZE
	.align		4
.L_1:
        /*000c*/ 	.byte	0x04, 0x12
        /*000e*/ 	.short	(.L_3 - .L_2)
	.align		4
.L_2:
        /*0010*/ 	.word	index@(triton_poi_fused_native_group_norm_relu_14)
        /*0014*/ 	.word	0x00000000


	//----- nvinfo : EIATTR_FRAME_SIZE
	.align		4
.L_3:
        /*0018*/ 	.byte	0x04, 0x11
        /*001a*/ 	.short	(.L_5 - .L_4)
	.align		4
.L_4:
        /*001c*/ 	.word	index@(triton_poi_fused_native_group_norm_relu_14)
        /*0020*/ 	.word	0x00000000


	//----- nvinfo : EIATTR_MIN_STACK_SIZE
	.align		4
.L_5:
        /*0024*/ 	.byte	0x04, 0x12
        /*0026*/ 	.short	(.L_7 - .L_6)
	.align		4
.L_6:
        /*0028*/ 	.word	index@(triton_poi_fused_native_group_norm_relu_14)
        /*002c*/ 	.word	0x00000000
.L_7:


//--------------------- .nv.info.triton_poi_fused_native_group_norm_relu_14 --------------------------
	.section	.nv.info.triton_poi_fused_native_group_norm_relu_14,"",@"SHT_CUDA_INFO"
	.sectionflags	@""
	.align	4


	//----- nvinfo : EIATTR_CUDA_API_VERSION
	.align		4
        /*0000*/ 	.byte	0x04, 0x37
        /*0002*/ 	.short	(.L_9 - .L_8)
.L_8:
        /*0004*/ 	.word	0x0000007c


	//----- nvinfo : EIATTR_KPARAM_INFO
	.align		4
.L_9:
        /*0008*/ 	.byte	0x04, 0x17
        /*000a*/ 	.short	(.L_11 - .L_10)
.L_10:
        /*000c*/ 	.word	0x00000000
        /*0010*/ 	.short	0x0006
        /*0012*/ 	.short	0x0030
        /*0014*/ 	.byte	0x00, 0xf0, 0x11, 0x00


	//----- nvinfo : EIATTR_KPARAM_INFO
	.align		4
.L_11:
        /*0018*/ 	.byte	0x04, 0x17
        /*001a*/ 	.short	(.L_13 - .L_12)
.L_12:
        /*001c*/ 	.word	0x00000000
        /*0020*/ 	.short	0x0005
        /*0022*/ 	.short	0x0028
        /*0024*/ 	.byte	0x00, 0xf4, 0x21, 0x00


	//----- nvinfo : EIATTR_KPARAM_INFO
	.align		4
.L_13:
        /*0028*/ 	.byte	0x04, 0x17
        /*002a*/ 	.short	(.L_15 - .L_14)
.L_14:
        /*002c*/ 	.word	0x00000000
        /*0030*/ 	.short	0x0004
        /*0032*/ 	.short	0x0020
        /*0034*/ 	.byte	0x00, 0xf4, 0x21, 0x00


	//----- nvinfo : EIATTR_KPARAM_INFO
	.align		4
.L_15:
        /*0038*/ 	.byte	0x04, 0x17
        /*003a*/ 	.short	(.L_17 - .L_16)
.L_16:
        /*003c*/ 	.word	0x00000000
        /*0040*/ 	.short	0x0003
        /*0042*/ 	.short	0x0018
        /*0044*/ 	.byte	0x00, 0xf4, 0x21, 0x00


	//----- nvinfo : EIATTR_KPARAM_INFO
	.align		4
.L_17:
        /*0048*/ 	.byte	0x04, 0x17
        /*004a*/ 	.short	(.L_19 - .L_18)
.L_18:
        /*004c*/ 	.word	0x00000000
        /*0050*/ 	.short	0x0002
        /*0052*/ 	.short	0x0010
        /*0054*/ 	.byte	0x00, 0xf4, 0x21, 0x00


	//----- nvinfo : EIATTR_KPARAM_INFO
	.align		4
.L_19:
        /*0058*/ 	.byte	0x04, 0x17
        /*005a*/ 	.short	(.L_21 - .L_20)
.L_20:
        /*005c*/ 	.word	0x00000000
        /*0060*/ 	.short	0x0001
        /*0062*/ 	.short	0x0008
        /*0064*/ 	.byte	0x00, 0xf4, 0x21, 0x00


	//----- nvinfo : EIATTR_KPARAM_INFO
	.align		4
.L_21:
        /*0068*/ 	.byte	0x04, 0x17
        /*006a*/ 	.short	(.L_23 - .L_22)
.L_22:
        /*006c*/ 	.word	0x00000000
        /*0070*/ 	.short	0x0000
        /*0072*/ 	.short	0x0000
        /*0074*/ 	.byte	0x00, 0xf4, 0x21, 0x00


	//----- nvinfo : EIATTR_SPARSE_MMA_MASK
	.align		4
.L_23:
        /*0078*/ 	.byte	0x03, 0x50
        /*007a*/ 	.short	0x0000


	//----- nvinfo : EIATTR_MAXREG_COUNT
	.align		4
        /*007c*/ 	.byte	0x03, 0x1b
        /*007e*/ 	.short	0x00ff


	//----- nvinfo : EIATTR_EXIT_INSTR_OFFSETS
	.align		4
        /*0080*/ 	.byte	0x04, 0x1c
        /*0082*/ 	.short	(.L_25 - .L_24)


	//   ....[0]....
.L_24:
        /*0084*/ 	.word	0x000006b0


	//----- nvinfo : EIATTR_REQNTID
	.align		4
.L_25:
        /*0088*/ 	.byte	0x04, 0x10
        /*008a*/ 	.short	(.L_27 - .L_26)
.L_26:
        /*008c*/ 	.word	0x00000080
        /*0090*/ 	.word	0x00000001
        /*0094*/ 	.word	0x00000001


	//----- nvinfo : EIATTR_CBANK_PARAM_SIZE
	.align		4
.L_27:
        /*0098*/ 	.byte	0x03, 0x19
        /*009a*/ 	.short	0x0034


	//----- nvinfo : EIATTR_PARAM_CBANK
	.align		4
        /*009c*/ 	.byte	0x04, 0x0a
        /*009e*/ 	.short	(.L_29 - .L_28)
	.align		4
.L_28:
        /*00a0*/ 	.word	index@(.nv.constant0.triton_poi_fused_native_group_norm_relu_14)
        /*00a4*/ 	.short	0x0210
        /*00a6*/ 	.short	0x0034


	//----- nvinfo : EIATTR_SW_WAR
	.align		4
.L_29:
        /*00a8*/ 	.byte	0x04, 0x36
        /*00aa*/ 	.short	(.L_31 - .L_30)
.L_30:
        /*00ac*/ 	.word	0x00000008
.L_31:


//--------------------- .nv.callgraph             --------------------------
	.section	.nv.callgraph,"",@"SHT_CUDA_CALLGRAPH"
	.align	4
	.sectionentsize	8
	.align		4
        /*0000*/ 	.word	0x00000000
	.align		4
        /*0004*/ 	.word	0xffffffff
	.align		4
        /*0008*/ 	.word	0x00000000
	.align		4
        /*000c*/ 	.word	0xfffffffe
	.align		4
        /*0010*/ 	.word	0x00000000
	.align		4
        /*0014*/ 	.word	0xfffffffd
	.align		4
        /*0018*/ 	.word	0x00000000
	.align		4
        /*001c*/ 	.word	0xfffffffc


//--------------------- .text.triton_poi_fused_native_group_norm_relu_14 --------------------------
	.section	.text.triton_poi_fused_native_group_norm_relu_14,"ax",@progbits
	.align	128
        .global         triton_poi_fused_native_group_norm_relu_14
        .type           triton_poi_fused_native_group_norm_relu_14,@function
        .size           triton_poi_fused_native_group_norm_relu_14,(.L_x_1 - triton_poi_fused_native_group_norm_relu_14)
        .other          triton_poi_fused_native_group_norm_relu_14,@"STO_CUDA_ENTRY STV_DEFAULT"
triton_poi_fused_native_group_norm_relu_14:
.text.triton_poi_fused_native_group_norm_relu_14:
[----:B------:R-:W-:Y:S01]  /*0000*/  LDC R1, c[0x0][0x28] ;  /* 0x00000a00ff017b82 */ /* 0x000fe20000000800 */
[----:B------:R-:W1:Y:S07]  /*0010*/  S2R R0, SR_TID.X ;  /* 0x0000000000007919 */ /* 0x000e6e0000002100 */
[----:B------:R-:W2:Y:S01]  /*0020*/  LDC.64 R20, c[0x0][0x218] ;  /* 0x00008600ff147b82 */ /* 0x000ea20000000a00 */
[----:B------:R-:W-:Y:S01]  /*0030*/  ULDC.64 UR4, c[0x0][0x208] ;  /* 0x0000820000047ab9 */ /* 0x000fe20000000a00 */
[----:B------:R-:W3:Y:S06]  /*0040*/  S2R R3, SR_CTAID.X ;  /* 0x0000000000037919 */ /* 0x000eec0000002500 */
[----:B------:R-:W4:Y:S08]  /*0050*/  LDC.64 R8, c[0x0][0x210] ;  /* 0x00008400ff087b82 */ /* 0x000f300000000a00 */
[----:B------:R-:W5:Y:S08]  /*0060*/  LDC.64 R14, c[0x0][0x220] ;  /* 0x00008800ff0e7b82 */ /* 0x000f700000000a00 */
[----:B------:R-:W5:Y:S01]  /*0070*/  LDC.64 R12, c[0x0][0x230] ;  /* 0x00008c00ff0c7b82 */ /* 0x000f620000000a00 */
[----:B-1----:R-:W-:Y:S01]  /*0080*/  IMAD.SHL.U32 R0, R0, 0x4, RZ ;  /* 0x0000000400007824 */ /* 0x002fe200078e00ff */
[----:B---3--:R-:W-:-:S04]  /*0090*/  SHF.R.S32.HI R5, RZ, 0x15, R3 ;  /* 0x00000015ff057819 */ /* 0x008fc80000011403 */
[----:B------:R-:W-:Y:S02]  /*00a0*/  LOP3.LUT R0, R0, 0x1fc, RZ, 0xc0, !PT ;  /* 0x000001fc00007812 */ /* 0x000fe400078ec0ff */
[----:B------:R-:W-:-:S03]  /*00b0*/  SGXT R5, R5, 0x1 ;  /* 0x000000010505781a */ /* 0x000fc60000000200 */
[----:B------:R-:W-:Y:S02]  /*00c0*/  IMAD R0, R3, 0x400, R0 ;  /* 0x0000040003007824 */ /* 0x000fe400078e0200 */
[----:B------:R-:W1:Y:S02]  /*00d0*/  LDC.64 R2, c[0x0][0x228] ;  /* 0x00008a00ff027b82 */ /* 0x000e640000000a00 */
[----:B------:R-:W-:Y:S01]  /*00e0*/  VIADD R16, R0, 0x200 ;  /* 0x0000020000107836 */ /* 0x000fe20000000000 */
[CC--:B------:R-:W-:Y:S02]  /*00f0*/  LEA.HI R4, R5.reuse, R0.reuse, RZ, 0x6 ;  /* 0x0000000005047211 */ /* 0x0c0fe400078f30ff */
[----:B------:R-:W-:Y:S02]  /*0100*/  LEA.HI R6, R5, R0, RZ, 0xc ;  /* 0x0000000005067211 */ /* 0x000fe400078f60ff */
[--C-:B------:R-:W-:Y:S02]  /*0110*/  SHF.R.S32.HI R25, RZ, 0x6, R4.reuse ;  /* 0x00000006ff197819 */ /* 0x100fe40000011404 */
[----:B------:R-:W-:-:S02]  /*0120*/  SHF.R.S32.HI R4, RZ, 0x1f, R4 ;  /* 0x0000001fff047819 */ /* 0x000fc40000011404 */
[----:B------:R-:W-:Y:S02]  /*0130*/  SHF.R.S32.HI R29, RZ, 0xc, R6 ;  /* 0x0000000cff1d7819 */ /* 0x000fe40000011406 */
[----:B------:R-:W-:Y:S01]  /*0140*/  LEA.HI R4, R4, R25, RZ, 0x9 ;  /* 0x0000001904047211 */ /* 0x000fe200078f48ff */
[----:B----4-:R-:W-:-:S03]  /*0150*/  IMAD.WIDE R8, R0, 0x4, R8 ;  /* 0x0000000400087825 */ /* 0x010fc600078e0208 */
[----:B------:R-:W-:Y:S01]  /*0160*/  LOP3.LUT R4, R4, 0xfffffe00, RZ, 0xc0, !PT ;  /* 0xfffffe0004047812 */ /* 0x000fe200078ec0ff */
[----:B--2---:R-:W-:-:S04]  /*0170*/  IMAD.WIDE R26, R29, 0x4, R20 ;  /* 0x000000041d1a7825 */ /* 0x004fc800078e0214 */
[----:B------:R-:W-:Y:S01]  /*0180*/  IMAD.IADD R25, R25, 0x1, -R4 ;  /* 0x0000000119197824 */ /* 0x000fe200078e0a04 */
[CC--:B------:R-:W-:Y:S02]  /*0190*/  LEA.HI R4, R5.reuse, R16.reuse, RZ, 0x6 ;  /* 0x0000001005047211 */ /* 0x0c0fe400078f30ff */
[----:B------:R-:W-:Y:S01]  /*01a0*/  LEA.HI R11, R5, R16, RZ, 0xc ;  /* 0x00000010050b7211 */ /* 0x000fe200078f60ff */
[----:B-----5:R-:W-:Y:S01]  /*01b0*/  IMAD.WIDE R28, R29, 0x4, R14 ;  /* 0x000000041d1c7825 */ /* 0x020fe200078e020e */
[--C-:B------:R-:W-:Y:S01]  /*01c0*/  SHF.R.S32.HI R23, RZ, 0x6, R4.reuse ;  /* 0x00000006ff177819 */ /* 0x100fe20000011404 */
[----:B------:R1:W2:Y:S01]  /*01d0*/  LDG.E.EL R17, desc[UR4][R26.64] ;  /* 0x000000041a117981 */ /* 0x0002a2000c2e1900 */
[----:B------:R-:W-:Y:S02]  /*01e0*/  SHF.R.S32.HI R10, RZ, 0x1f, R4 ;  /* 0x0000001fff0a7819 */ /* 0x000fe40000011404 */
[----:B------:R-:W-:Y:S01]  /*01f0*/  SHF.R.S32.HI R11, RZ, 0xc, R11 ;  /* 0x0000000cff0b7819 */ /* 0x000fe2000001140b */
[----:B------:R-:W2:Y:S01]  /*0200*/  LDG.E.128 R4, desc[UR4][R8.64] ;  /* 0x0000000408047981 */ /* 0x000ea2000c1e1d00 */
[----:B------:R-:W-:-:S03]  /*0210*/  LEA.HI R10, R10, R23, RZ, 0x9 ;  /* 0x000000170a0a7211 */ /* 0x000fc600078f48ff */
[----:B------:R-:W-:Y:S01]  /*0220*/  IMAD.WIDE R20, R11, 0x4, R20 ;  /* 0x000000040b147825 */ /* 0x000fe200078e0214 */
[----:B------:R-:W-:Y:S01]  /*0230*/  LOP3.LUT R10, R10, 0xfffffe00, RZ, 0xc0, !PT ;  /* 0xfffffe000a0a7812 */ /* 0x000fe200078ec0ff */
[----:B------:R-:W3:Y:S02]  /*0240*/  LDG.E.EL R18, desc[UR4][R28.64] ;  /* 0x000000041c127981 */ /* 0x000ee4000c2e1900 */
[C---:B-1----:R-:W-:Y:S02]  /*0250*/  IMAD.WIDE R26, R25.reuse, 0x4, R2 ;  /* 0x00000004191a7825 */ /* 0x042fe400078e0202 */
[----:B------:R-:W4:Y:S02]  /*0260*/  LDG.E.EL R20, desc[UR4][R20.64] ;  /* 0x0000000414147981 */ /* 0x000f24000c2e1900 */
[----:B0-----:R-:W-:Y:S02]  /*0270*/  IMAD.WIDE R24, R25, 0x4, R12 ;  /* 0x0000000419187825 */ /* 0x001fe400078e020c */
[----:B------:R0:W5:Y:S02]  /*0280*/  LDG.E.EL R19, desc[UR4][R26.64] ;  /* 0x000000041a137981 */ /* 0x000164000c2e1900 */
[----:B------:R-:W-:-:S02]  /*0290*/  IMAD.IADD R23, R23, 0x1, -R10 ;  /* 0x0000000117177824 */ /* 0x000fc400078e0a0a */
[----:B------:R-:W-:Y:S01]  /*02a0*/  IMAD.WIDE R14, R11, 0x4, R14 ;  /* 0x000000040b0e7825 */ /* 0x000fe200078e020e */
[----:B------:R1:W5:Y:S04]  /*02b0*/  LDG.E.EL R22, desc[UR4][R24.64] ;  /* 0x0000000418167981 */ /* 0x000368000c2e1900 */
[----:B------:R-:W4:Y:S01]  /*02c0*/  LDG.E.128 R8, desc[UR4][R8.64+0x800] ;  /* 0x0008000408087981 */ /* 0x000f22000c1e1d00 */
[----:B------:R-:W-:-:S03]  /*02d0*/  IMAD.WIDE R12, R23, 0x4, R12 ;  /* 0x00000004170c7825 */ /* 0x000fc600078e020c */
[----:B------:R-:W4:Y:S01]  /*02e0*/  LDG.E.EL R14, desc[UR4][R14.64] ;  /* 0x000000040e0e7981 */ /* 0x000f22000c2e1900 */
[----:B------:R-:W-:-:S03]  /*02f0*/  IMAD.WIDE R2, R23, 0x4, R2 ;  /* 0x0000000417027825 */ /* 0x000fc600078e0202 */
[----:B------:R-:W4:Y:S04]  /*0300*/  LDG.E.EL R12, desc[UR4][R12.64] ;  /* 0x000000040c0c7981 */ /* 0x000f28000c2e1900 */
[----:B------:R1:W4:Y:S01]  /*0310*/  LDG.E.EL R23, desc[UR4][R2.64] ;  /* 0x0000000402177981 */ /* 0x000322000c2e1900 */
[----:B0-----:R-:W-:-:S04]  /*0320*/  SHF.R.S32.HI R27, RZ, 0x1f, R0 ;  /* 0x0000001fff1b7819 */ /* 0x001fc80000011400 */
[----:B------:R-:W-:Y:S02]  /*0330*/  LEA.HI R27, R27, R0, RZ, 0xf ;  /* 0x000000001b1b7211 */ /* 0x000fe400078f78ff */
[----:B-1----:R-:W-:-:S03]  /*0340*/  SHF.R.S32.HI R25, RZ, 0x1f, R16 ;  /* 0x0000001fff197819 */ /* 0x002fc60000011410 */
[----:B------:R-:W-:Y:S01]  /*0350*/  IMAD.SHL.U32 R21, R27, 0x2, RZ ;  /* 0x000000021b157824 */ /* 0x000fe200078e00ff */
[----:B------:R-:W-:Y:S01]  /*0360*/  LEA.HI R25, R25, R16, RZ, 0xf ;  /* 0x0000001019197211 */ /* 0x000fe200078f78ff */
[----:B------:R-:W0:Y:S01]  /*0370*/  LDC.64 R2, c[0x0][0x238] ;  /* 0x00008e00ff027b82 */ /* 0x000e220000000a00 */
[----:B------:R-:W-:Y:S02]  /*0380*/  LOP3.LUT R27, R27, 0xffff8000, RZ, 0xc0, !PT ;  /* 0xffff80001b1b7812 */ /* 0x000fe400078ec0ff */
[----:B------:R-:W-:Y:S01]  /*0390*/  LOP3.LUT R21, R21, 0xffff0000, RZ, 0xc0, !PT ;  /* 0xffff000015157812 */ /* 0x000fe200078ec0ff */
[C---:B------:R-:W-:Y:S01]  /*03a0*/  IMAD.SHL.U32 R24, R25.reuse, 0x2, RZ ;  /* 0x0000000219187824 */ /* 0x040fe200078e00ff */
[----:B------:R-:W-:Y:S02]  /*03b0*/  LOP3.LUT R15, R25, 0xffff8000, RZ, 0xc0, !PT ;  /* 0xffff8000190f7812 */ /* 0x000fe400078ec0ff */
[----:B------:R-:W-:Y:S02]  /*03c0*/  IADD3 R13, R21, R0, -R27 ;  /* 0x00000000150d7210 */ /* 0x000fe40007ffe81b */
[----:B------:R-:W-:-:S04]  /*03d0*/  LOP3.LUT R24, R24, 0xffff0000, RZ, 0xc0, !PT ;  /* 0xffff000018187812 */ /* 0x000fc800078ec0ff */
[----:B------:R-:W-:Y:S01]  /*03e0*/  IADD3 R15, R24, R16, -R15 ;  /* 0x00000010180f7210 */ /* 0x000fe20007ffe80f */
[--C-:B--2---:R-:W-:Y:S01]  /*03f0*/  FADD R21, R4, -R17.reuse ;  /* 0x8000001104157221 */ /* 0x104fe20000000000 */
[--C-:B------:R-:W-:Y:S01]  /*0400*/  FADD R5, R5, -R17.reuse ;  /* 0x8000001105057221 */ /* 0x100fe20000000000 */
[--C-:B------:R-:W-:Y:S01]  /*0410*/  FADD R25, R6, -R17.reuse ;  /* 0x8000001106197221 */ /* 0x100fe20000000000 */
[----:B------:R-:W-:Y:S01]  /*0420*/  FADD R7, R7, -R17 ;  /* 0x8000001107077221 */ /* 0x000fe20000000000 */
[C---:B---3--:R-:W-:Y:S01]  /*0430*/  FMUL R4, R18.reuse, R21 ;  /* 0x0000001512047220 */ /* 0x048fe20000400000 */
[C---:B------:R-:W-:Y:S01]  /*0440*/  FMUL R5, R18.reuse, R5 ;  /* 0x0000000512057220 */ /* 0x040fe20000400000 */
[C---:B------:R-:W-:Y:S01]  /*0450*/  FMUL R25, R18.reuse, R25 ;  /* 0x0000001912197220 */ /* 0x040fe20000400000 */
[----:B------:R-:W-:Y:S01]  /*0460*/  FMUL R7, R18, R7 ;  /* 0x0000000712077220 */ /* 0x000fe20000400000 */
[C-C-:B-----5:R-:W-:Y:S01]  /*0470*/  FFMA R4, R19.reuse, R4, R22.reuse ;  /* 0x0000000413047223 */ /* 0x160fe20000000016 */
[C-C-:B------:R-:W-:Y:S01]  /*0480*/  FFMA R5, R19.reuse, R5, R22.reuse ;  /* 0x0000000513057223 */ /* 0x140fe20000000016 */
[C-C-:B------:R-:W-:Y:S01]  /*0490*/  FFMA R6, R19.reuse, R25, R22.reuse ;  /* 0x0000001913067223 */ /* 0x140fe20000000016 */
[----:B------:R-:W-:Y:S01]  /*04a0*/  FFMA R7, R19, R7, R22 ;  /* 0x0000000713077223 */ /* 0x000fe20000000016 */
[--C-:B----4-:R-:W-:Y:S01]  /*04b0*/  FADD R17, R8, -R20.reuse ;  /* 0x8000001408117221 */ /* 0x110fe20000000000 */
[--C-:B------:R-:W-:Y:S01]  /*04c0*/  FADD R9, R9, -R20.reuse ;  /* 0x8000001409097221 */ /* 0x100fe20000000000 */
[--C-:B------:R-:W-:Y:S01]  /*04d0*/  FADD R19, R10, -R20.reuse ;  /* 0x800000140a137221 */ /* 0x100fe20000000000 */
[----:B------:R-:W-:Y:S01]  /*04e0*/  FADD R11, R11, -R20 ;  /* 0x800000140b0b7221 */ /* 0x000fe20000000000 */
[C---:B------:R-:W-:Y:S01]  /*04f0*/  FMUL R17, R14.reuse, R17 ;  /* 0x000000110e117220 */ /* 0x040fe20000400000 */
[C---:B------:R-:W-:Y:S01]  /*0500*/  FMUL R9, R14.reuse, R9 ;  /* 0x000000090e097220 */ /* 0x040fe20000400000 */
[C---:B------:R-:W-:Y:S01]  /*0510*/  FMUL R19, R14.reuse, R19 ;  /* 0x000000130e137220 */ /* 0x040fe20000400000 */
[----:B------:R-:W-:Y:S01]  /*0520*/  FMUL R11, R14, R11 ;  /* 0x0000000b0e0b7220 */ /* 0x000fe20000400000 */
[----:B------:R-:W-:Y:S01]  /*0530*/  FSETP.GEU.AND P6, PT, R7, RZ, PT ;  /* 0x000000ff0700720b */ /* 0x000fe20003fce000 */
[C-C-:B------:R-:W-:Y:S01]  /*0540*/  FFMA R17, R23.reuse, R17, R12.reuse ;  /* 0x0000001117117223 */ /* 0x140fe2000000000c */
[C-C-:B------:R-:W-:Y:S01]  /*0550*/  FFMA R0, R23.reuse, R9, R12.reuse ;  /* 0x0000000917007223 */ /* 0x140fe2000000000c */
[C-C-:B------:R-:W-:Y:S01]  /*0560*/  FFMA R19, R23.reuse, R19, R12.reuse ;  /* 0x0000001317137223 */ /* 0x140fe2000000000c */
[----:B------:R-:W-:Y:S01]  /*0570*/  FFMA R11, R23, R11, R12 ;  /* 0x0000000b170b7223 */ /* 0x000fe2000000000c */
[----:B------:R-:W-:-:S02]  /*0580*/  FSETP.GEU.AND P0, PT, R6, RZ, PT ;  /* 0x000000ff0600720b */ /* 0x000fc40003f0e000 */
[----:B------:R-:W-:Y:S02]  /*0590*/  FSETP.GEU.AND P1, PT, R5, RZ, PT ;  /* 0x000000ff0500720b */ /* 0x000fe40003f2e000 */
[----:B------:R-:W-:Y:S02]  /*05a0*/  FSETP.GEU.AND P2, PT, R4, RZ, PT ;  /* 0x000000ff0400720b */ /* 0x000fe40003f4e000 */
[----:B------:R-:W-:Y:S02]  /*05b0*/  SEL R7, R7, RZ, P6 ;  /* 0x000000ff07077207 */ /* 0x000fe40003000000 */
[----:B------:R-:W-:Y:S02]  /*05c0*/  FSETP.GEU.AND P3, PT, R11, RZ, PT ;  /* 0x000000ff0b00720b */ /* 0x000fe40003f6e000 */
[----:B------:R-:W-:Y:S02]  /*05d0*/  FSETP.GEU.AND P4, PT, R19, RZ, PT ;  /* 0x000000ff1300720b */ /* 0x000fe40003f8e000 */
[----:B------:R-:W-:-:S02]  /*05e0*/  FSETP.GEU.AND P5, PT, R17, RZ, PT ;  /* 0x000000ff1100720b */ /* 0x000fc40003fae000 */
[----:B------:R-:W-:Y:S01]  /*05f0*/  FSETP.GEU.AND P6, PT, R0, RZ, PT ;  /* 0x000000ff0000720b */ /* 0x000fe20003fce000 */
[--C-:B0-----:R-:W-:Y:S01]  /*0600*/  IMAD.WIDE R8, R13, 0x4, R2.reuse ;  /* 0x000000040d087825 */ /* 0x101fe200078e0202 */
[----:B------:R-:W-:Y:S02]  /*0610*/  SEL R6, R6, RZ, P0 ;  /* 0x000000ff06067207 */ /* 0x000fe40000000000 */
[----:B------:R-:W-:Y:S01]  /*0620*/  SEL R5, R5, RZ, P1 ;  /* 0x000000ff05057207 */ /* 0x000fe20000800000 */
[----:B------:R-:W-:Y:S01]  /*0630*/  IMAD.WIDE R2, R15, 0x4, R2 ;  /* 0x000000040f027825 */ /* 0x000fe200078e0202 */
[----:B------:R-:W-:Y:S02]  /*0640*/  SEL R4, R4, RZ, P2 ;  /* 0x000000ff04047207 */ /* 0x000fe40001000000 */
[----:B------:R-:W-:Y:S02]  /*0650*/  SEL R15, R11, RZ, P3 ;  /* 0x000000ff0b0f7207 */ /* 0x000fe40001800000 */
[----:B------:R-:W-:-:S02]  /*0660*/  SEL R14, R19, RZ, P4 ;  /* 0x000000ff130e7207 */ /* 0x000fc40002000000 */
[----:B------:R-:W-:Y:S02]  /*0670*/  SEL R12, R17, RZ, P5 ;  /* 0x000000ff110c7207 */ /* 0x000fe40002800000 */
[----:B------:R-:W-:Y:S01]  /*0680*/  SEL R13, R0, RZ, P6 ;  /* 0x000000ff000d7207 */ /* 0x000fe20003000000 */
[----:B------:R-:W-:Y:S04]  /*0690*/  STG.E.128 desc[UR4][R8.64], R4 ;  /* 0x0000000408007986 */ /* 0x000fe8000c101d04 */
[----:B------:R-:W-:Y:S01]  /*06a0*/  STG.E.128 desc[UR4][R2.64], R12 ;  /* 0x0000000c02007986 */ /* 0x000fe2000c101d04 */
[----:B------:R-:W-:Y:S05]  /*06b0*/  EXIT ;  /* 0x000000000000794d */ /* 0x000fea0003800000 */
.L_x_0:
[----:B------:R-:W-:-:S00]  /*06c0*/  BRA `(.L_x_0) ;  /* 0xfffffffc00fc7947 */ /* 0x000fc0000383ffff */
[----:B------:R-:W-:-:S00]  /*06d0*/  NOP ;  /* 0x0000000000007918 */ /* 0x000fc00000000000 */
        /* <DEDUP_REMOVED lines=10> */
.L_x_1:


//--------------------- .nv.constant0.triton_poi_fused_native_group_norm_relu_14 --------------------------
	.section	.nv.constant0.triton_poi_fused_native_group_norm_relu_14,"a",@progbits
	.sectionflags	@""
	.align	4
.nv.constant0.triton_poi_fused_native_group_norm_relu_14:
	.zero		580
